//
// Generated by NVIDIA NVVM Compiler
//
// Compiler Build ID: CL-36424714
// Cuda compilation tools, release 13.0, V13.0.88
// Based on NVVM 20.0.0
//

.version 9.0
.target sm_100
.address_size 64

	// .globl	_Z4showPfi
.extern .func  (.param .b32 func_retval0) vprintf
(
	.param .b64 vprintf_param_0,
	.param .b64 vprintf_param_1
)
;
.global .align 1 .b8 $str[4] = {37, 102, 10};

.visible .entry _Z4showPfi(
	.param .u64 .ptr .align 1 _Z4showPfi_param_0,
	.param .u32 _Z4showPfi_param_1
)
{
	.local .align 8 .b8 	__local_depot0[8];
	.reg .b64 	%SP;
	.reg .b64 	%SPL;
	.reg .pred 	%p<10>;
	.reg .b32 	%r<81>;
	.reg .b32 	%f<30>;
	.reg .b64 	%rd<30>;
	.reg .b64 	%fd<30>;

	mov.u64 	%SPL, __local_depot0;
	cvta.local.u64 	%SP, %SPL;
	ld.param.u64 	%rd9, [_Z4showPfi_param_0];
	ld.param.u32 	%r16, [_Z4showPfi_param_1];
	cvta.to.global.u64 	%rd1, %rd9;
	add.u64 	%rd10, %SP, 0;
	add.u64 	%rd2, %SPL, 0;
	setp.lt.s32 	%p1, %r16, 1;
	@%p1 bra 	$L__BB0_13;
	and.b32  	%r1, %r16, 15;
	setp.lt.u32 	%p2, %r16, 16;
	mov.b32 	%r78, 0;
	@%p2 bra 	$L__BB0_4;
	and.b32  	%r78, %r16, 2147483632;
	neg.s32 	%r76, %r78;
	add.s64 	%rd28, %rd1, 32;
	mov.u64 	%rd11, $str;
$L__BB0_3:
	.pragma "nounroll";
	ld.global.f32 	%f1, [%rd28+-32];
	cvt.f64.f32 	%fd1, %f1;
	st.local.f64 	[%rd2], %fd1;
	cvta.global.u64 	%rd12, %rd11;
	{ // callseq 0, 0
	.param .b64 param0;
	st.param.b64 	[param0], %rd12;
	.param .b64 param1;
	st.param.b64 	[param1], %rd10;
	.param .b32 retval0;
	call.uni (retval0), 
	vprintf, 
	(
	param0, 
	param1
	);
	ld.param.b32 	%r18, [retval0];
	} // callseq 0
	ld.global.f32 	%f2, [%rd28+-28];
	cvt.f64.f32 	%fd2, %f2;
	st.local.f64 	[%rd2], %fd2;
	{ // callseq 1, 0
	.param .b64 param0;
	st.param.b64 	[param0], %rd12;
	.param .b64 param1;
	st.param.b64 	[param1], %rd10;
	.param .b32 retval0;
	call.uni (retval0), 
	vprintf, 
	(
	param0, 
	param1
	);
	ld.param.b32 	%r20, [retval0];
	} // callseq 1
	ld.global.f32 	%f3, [%rd28+-24];
	cvt.f64.f32 	%fd3, %f3;
	st.local.f64 	[%rd2], %fd3;
	{ // callseq 2, 0
	.param .b64 param0;
	st.param.b64 	[param0], %rd12;
	.param .b64 param1;
	st.param.b64 	[param1], %rd10;
	.param .b32 retval0;
	call.uni (retval0), 
	vprintf, 
	(
	param0, 
	param1
	);
	ld.param.b32 	%r22, [retval0];
	} // callseq 2
	ld.global.f32 	%f4, [%rd28+-20];
	cvt.f64.f32 	%fd4, %f4;
	st.local.f64 	[%rd2], %fd4;
	{ // callseq 3, 0
	.param .b64 param0;
	st.param.b64 	[param0], %rd12;
	.param .b64 param1;
	st.param.b64 	[param1], %rd10;
	.param .b32 retval0;
	call.uni (retval0), 
	vprintf, 
	(
	param0, 
	param1
	);
	ld.param.b32 	%r24, [retval0];
	} // callseq 3
	ld.global.f32 	%f5, [%rd28+-16];
	cvt.f64.f32 	%fd5, %f5;
	st.local.f64 	[%rd2], %fd5;
	{ // callseq 4, 0
	.param .b64 param0;
	st.param.b64 	[param0], %rd12;
	.param .b64 param1;
	st.param.b64 	[param1], %rd10;
	.param .b32 retval0;
	call.uni (retval0), 
	vprintf, 
	(
	param0, 
	param1
	);
	ld.param.b32 	%r26, [retval0];
	} // callseq 4
	ld.global.f32 	%f6, [%rd28+-12];
	cvt.f64.f32 	%fd6, %f6;
	st.local.f64 	[%rd2], %fd6;
	{ // callseq 5, 0
	.param .b64 param0;
	st.param.b64 	[param0], %rd12;
	.param .b64 param1;
	st.param.b64 	[param1], %rd10;
	.param .b32 retval0;
	call.uni (retval0), 
	vprintf, 
	(
	param0, 
	param1
	);
	ld.param.b32 	%r28, [retval0];
	} // callseq 5
	ld.global.f32 	%f7, [%rd28+-8];
	cvt.f64.f32 	%fd7, %f7;
	st.local.f64 	[%rd2], %fd7;
	{ // callseq 6, 0
	.param .b64 param0;
	st.param.b64 	[param0], %rd12;
	.param .b64 param1;
	st.param.b64 	[param1], %rd10;
	.param .b32 retval0;
	call.uni (retval0), 
	vprintf, 
	(
	param0, 
	param1
	);
	ld.param.b32 	%r30, [retval0];
	} // callseq 6
	ld.global.f32 	%f8, [%rd28+-4];
	cvt.f64.f32 	%fd8, %f8;
	st.local.f64 	[%rd2], %fd8;
	{ // callseq 7, 0
	.param .b64 param0;
	st.param.b64 	[param0], %rd12;
	.param .b64 param1;
	st.param.b64 	[param1], %rd10;
	.param .b32 retval0;
	call.uni (retval0), 
	vprintf, 
	(
	param0, 
	param1
	);
	ld.param.b32 	%r32, [retval0];
	} // callseq 7
	ld.global.f32 	%f9, [%rd28];
	cvt.f64.f32 	%fd9, %f9;
	st.local.f64 	[%rd2], %fd9;
	{ // callseq 8, 0
	.param .b64 param0;
	st.param.b64 	[param0], %rd12;
	.param .b64 param1;
	st.param.b64 	[param1], %rd10;
	.param .b32 retval0;
	call.uni (retval0), 
	vprintf, 
	(
	param0, 
	param1
	);
	ld.param.b32 	%r34, [retval0];
	} // callseq 8
	ld.global.f32 	%f10, [%rd28+4];
	cvt.f64.f32 	%fd10, %f10;
	st.local.f64 	[%rd2], %fd10;
	{ // callseq 9, 0
	.param .b64 param0;
	st.param.b64 	[param0], %rd12;
	.param .b64 param1;
	st.param.b64 	[param1], %rd10;
	.param .b32 retval0;
	call.uni (retval0), 
	vprintf, 
	(
	param0, 
	param1
	);
	ld.param.b32 	%r36, [retval0];
	} // callseq 9
	ld.global.f32 	%f11, [%rd28+8];
	cvt.f64.f32 	%fd11, %f11;
	st.local.f64 	[%rd2], %fd11;
	{ // callseq 10, 0
	.param .b64 param0;
	st.param.b64 	[param0], %rd12;
	.param .b64 param1;
	st.param.b64 	[param1], %rd10;
	.param .b32 retval0;
	call.uni (retval0), 
	vprintf, 
	(
	param0, 
	param1
	);
	ld.param.b32 	%r38, [retval0];
	} // callseq 10
	ld.global.f32 	%f12, [%rd28+12];
	cvt.f64.f32 	%fd12, %f12;
	st.local.f64 	[%rd2], %fd12;
	{ // callseq 11, 0
	.param .b64 param0;
	st.param.b64 	[param0], %rd12;
	.param .b64 param1;
	st.param.b64 	[param1], %rd10;
	.param .b32 retval0;
	call.uni (retval0), 
	vprintf, 
	(
	param0, 
	param1
	);
	ld.param.b32 	%r40, [retval0];
	} // callseq 11
	ld.global.f32 	%f13, [%rd28+16];
	cvt.f64.f32 	%fd13, %f13;
	st.local.f64 	[%rd2], %fd13;
	{ // callseq 12, 0
	.param .b64 param0;
	st.param.b64 	[param0], %rd12;
	.param .b64 param1;
	st.param.b64 	[param1], %rd10;
	.param .b32 retval0;
	call.uni (retval0), 
	vprintf, 
	(
	param0, 
	param1
	);
	ld.param.b32 	%r42, [retval0];
	} // callseq 12
	ld.global.f32 	%f14, [%rd28+20];
	cvt.f64.f32 	%fd14, %f14;
	st.local.f64 	[%rd2], %fd14;
	{ // callseq 13, 0
	.param .b64 param0;
	st.param.b64 	[param0], %rd12;
	.param .b64 param1;
	st.param.b64 	[param1], %rd10;
	.param .b32 retval0;
	call.uni (retval0), 
	vprintf, 
	(
	param0, 
	param1
	);
	ld.param.b32 	%r44, [retval0];
	} // callseq 13
	ld.global.f32 	%f15, [%rd28+24];
	cvt.f64.f32 	%fd15, %f15;
	st.local.f64 	[%rd2], %fd15;
	{ // callseq 14, 0
	.param .b64 param0;
	st.param.b64 	[param0], %rd12;
	.param .b64 param1;
	st.param.b64 	[param1], %rd10;
	.param .b32 retval0;
	call.uni (retval0), 
	vprintf, 
	(
	param0, 
	param1
	);
	ld.param.b32 	%r46, [retval0];
	} // callseq 14
	ld.global.f32 	%f16, [%rd28+28];
	cvt.f64.f32 	%fd16, %f16;
	st.local.f64 	[%rd2], %fd16;
	{ // callseq 15, 0
	.param .b64 param0;
	st.param.b64 	[param0], %rd12;
	.param .b64 param1;
	st.param.b64 	[param1], %rd10;
	.param .b32 retval0;
	call.uni (retval0), 
	vprintf, 
	(
	param0, 
	param1
	);
	ld.param.b32 	%r48, [retval0];
	} // callseq 15
	add.s32 	%r76, %r76, 16;
	add.s64 	%rd28, %rd28, 64;
	setp.ne.s32 	%p3, %r76, 0;
	@%p3 bra 	$L__BB0_3;
$L__BB0_4:
	setp.eq.s32 	%p4, %r1, 0;
	@%p4 bra 	$L__BB0_13;
	and.b32  	%r7, %r16, 7;
	setp.lt.u32 	%p5, %r1, 8;
	@%p5 bra 	$L__BB0_7;
	mul.wide.u32 	%rd14, %r78, 4;
	add.s64 	%rd15, %rd1, %rd14;
	ld.global.f32 	%f17, [%rd15];
	cvt.f64.f32 	%fd17, %f17;
	st.local.f64 	[%rd2], %fd17;
	mov.u64 	%rd16, $str;
	cvta.global.u64 	%rd17, %rd16;
	add.u64 	%rd18, %SP, 0;
	{ // callseq 16, 0
	.param .b64 param0;
	st.param.b64 	[param0], %rd17;
	.param .b64 param1;
	st.param.b64 	[param1], %rd18;
	.param .b32 retval0;
	call.uni (retval0), 
	vprintf, 
	(
	param0, 
	param1
	);
	ld.param.b32 	%r50, [retval0];
	} // callseq 16
	ld.global.f32 	%f18, [%rd15+4];
	cvt.f64.f32 	%fd18, %f18;
	st.local.f64 	[%rd2], %fd18;
	{ // callseq 17, 0
	.param .b64 param0;
	st.param.b64 	[param0], %rd17;
	.param .b64 param1;
	st.param.b64 	[param1], %rd18;
	.param .b32 retval0;
	call.uni (retval0), 
	vprintf, 
	(
	param0, 
	param1
	);
	ld.param.b32 	%r52, [retval0];
	} // callseq 17
	ld.global.f32 	%f19, [%rd15+8];
	cvt.f64.f32 	%fd19, %f19;
	st.local.f64 	[%rd2], %fd19;
	{ // callseq 18, 0
	.param .b64 param0;
	st.param.b64 	[param0], %rd17;
	.param .b64 param1;
	st.param.b64 	[param1], %rd18;
	.param .b32 retval0;
	call.uni (retval0), 
	vprintf, 
	(
	param0, 
	param1
	);
	ld.param.b32 	%r54, [retval0];
	} // callseq 18
	ld.global.f32 	%f20, [%rd15+12];
	cvt.f64.f32 	%fd20, %f20;
	st.local.f64 	[%rd2], %fd20;
	{ // callseq 19, 0
	.param .b64 param0;
	st.param.b64 	[param0], %rd17;
	.param .b64 param1;
	st.param.b64 	[param1], %rd18;
	.param .b32 retval0;
	call.uni (retval0), 
	vprintf, 
	(
	param0, 
	param1
	);
	ld.param.b32 	%r56, [retval0];
	} // callseq 19
	ld.global.f32 	%f21, [%rd15+16];
	cvt.f64.f32 	%fd21, %f21;
	st.local.f64 	[%rd2], %fd21;
	{ // callseq 20, 0
	.param .b64 param0;
	st.param.b64 	[param0], %rd17;
	.param .b64 param1;
	st.param.b64 	[param1], %rd18;
	.param .b32 retval0;
	call.uni (retval0), 
	vprintf, 
	(
	param0, 
	param1
	);
	ld.param.b32 	%r58, [retval0];
	} // callseq 20
	ld.global.f32 	%f22, [%rd15+20];
	cvt.f64.f32 	%fd22, %f22;
	st.local.f64 	[%rd2], %fd22;
	{ // callseq 21, 0
	.param .b64 param0;
	st.param.b64 	[param0], %rd17;
	.param .b64 param1;
	st.param.b64 	[param1], %rd18;
	.param .b32 retval0;
	call.uni (retval0), 
	vprintf, 
	(
	param0, 
	param1
	);
	ld.param.b32 	%r60, [retval0];
	} // callseq 21
	ld.global.f32 	%f23, [%rd15+24];
	cvt.f64.f32 	%fd23, %f23;
	st.local.f64 	[%rd2], %fd23;
	{ // callseq 22, 0
	.param .b64 param0;
	st.param.b64 	[param0], %rd17;
	.param .b64 param1;
	st.param.b64 	[param1], %rd18;
	.param .b32 retval0;
	call.uni (retval0), 
	vprintf, 
	(
	param0, 
	param1
	);
	ld.param.b32 	%r62, [retval0];
	} // callseq 22
	ld.global.f32 	%f24, [%rd15+28];
	cvt.f64.f32 	%fd24, %f24;
	st.local.f64 	[%rd2], %fd24;
	{ // callseq 23, 0
	.param .b64 param0;
	st.param.b64 	[param0], %rd17;
	.param .b64 param1;
	st.param.b64 	[param1], %rd18;
	.param .b32 retval0;
	call.uni (retval0), 
	vprintf, 
	(
	param0, 
	param1
	);
	ld.param.b32 	%r64, [retval0];
	} // callseq 23
	add.s32 	%r78, %r78, 8;
$L__BB0_7:
	setp.eq.s32 	%p6, %r7, 0;
	@%p6 bra 	$L__BB0_13;
	and.b32  	%r10, %r16, 3;
	setp.lt.u32 	%p7, %r7, 4;
	@%p7 bra 	$L__BB0_10;
	mul.wide.u32 	%rd19, %r78, 4;
	add.s64 	%rd20, %rd1, %rd19;
	ld.global.f32 	%f25, [%rd20];
	cvt.f64.f32 	%fd25, %f25;
	st.local.f64 	[%rd2], %fd25;
	mov.u64 	%rd21, $str;
	cvta.global.u64 	%rd22, %rd21;
	add.u64 	%rd23, %SP, 0;
	{ // callseq 24, 0
	.param .b64 param0;
	st.param.b64 	[param0], %rd22;
	.param .b64 param1;
	st.param.b64 	[param1], %rd23;
	.param .b32 retval0;
	call.uni (retval0), 
	vprintf, 
	(
	param0, 
	param1
	);
	ld.param.b32 	%r66, [retval0];
	} // callseq 24
	ld.global.f32 	%f26, [%rd20+4];
	cvt.f64.f32 	%fd26, %f26;
	st.local.f64 	[%rd2], %fd26;
	{ // callseq 25, 0
	.param .b64 param0;
	st.param.b64 	[param0], %rd22;
	.param .b64 param1;
	st.param.b64 	[param1], %rd23;
	.param .b32 retval0;
	call.uni (retval0), 
	vprintf, 
	(
	param0, 
	param1
	);
	ld.param.b32 	%r68, [retval0];
	} // callseq 25
	ld.global.f32 	%f27, [%rd20+8];
	cvt.f64.f32 	%fd27, %f27;
	st.local.f64 	[%rd2], %fd27;
	{ // callseq 26, 0
	.param .b64 param0;
	st.param.b64 	[param0], %rd22;
	.param .b64 param1;
	st.param.b64 	[param1], %rd23;
	.param .b32 retval0;
	call.uni (retval0), 
	vprintf, 
	(
	param0, 
	param1
	);
	ld.param.b32 	%r70, [retval0];
	} // callseq 26
	ld.global.f32 	%f28, [%rd20+12];
	cvt.f64.f32 	%fd28, %f28;
	st.local.f64 	[%rd2], %fd28;
	{ // callseq 27, 0
	.param .b64 param0;
	st.param.b64 	[param0], %rd22;
	.param .b64 param1;
	st.param.b64 	[param1], %rd23;
	.param .b32 retval0;
	call.uni (retval0), 
	vprintf, 
	(
	param0, 
	param1
	);
	ld.param.b32 	%r72, [retval0];
	} // callseq 27
	add.s32 	%r78, %r78, 4;
$L__BB0_10:
	setp.eq.s32 	%p8, %r10, 0;
	@%p8 bra 	$L__BB0_13;
	mul.wide.u32 	%rd24, %r78, 4;
	add.s64 	%rd29, %rd1, %rd24;
	neg.s32 	%r80, %r10;
	mov.u64 	%rd25, $str;
	add.u64 	%rd27, %SP, 0;
$L__BB0_12:
	.pragma "nounroll";
	ld.global.f32 	%f29, [%rd29];
	cvt.f64.f32 	%fd29, %f29;
	st.local.f64 	[%rd2], %fd29;
	cvta.global.u64 	%rd26, %rd25;
	{ // callseq 28, 0
	.param .b64 param0;
	st.param.b64 	[param0], %rd26;
	.param .b64 param1;
	st.param.b64 	[param1], %rd27;
	.param .b32 retval0;
	call.uni (retval0), 
	vprintf, 
	(
	param0, 
	param1
	);
	ld.param.b32 	%r74, [retval0];
	} // callseq 28
	add.s64 	%rd29, %rd29, 4;
	add.s32 	%r80, %r80, 1;
	setp.ne.s32 	%p9, %r80, 0;
	@%p9 bra 	$L__BB0_12;
$L__BB0_13:
	ret;

}


// ===== COMPILED SASS (sm_100) =====

	.target	sm_100

	.elftype	@"ET_EXEC"


//--------------------- .note.nv.tkinfo           --------------------------
	.section	.note.nv.tkinfo,"",@"SHT_NOTE"
	.sectionflags	@"SHF_NOTE_NV_TKINFO"
	.tkinfo
        /*0018*/ 	.word	0x00000002
        /*0030*/ 	.string	""
        /*0030*/ 	.string	"ptxas"
        /*0030*/ 	.string	"Cuda compilation tools, release 13.0, V13.0.88"
        /*0030*/ 	.string	"Build cuda_13.0.r13.0/compiler.36424714_0"
        /*0030*/ 	.string	"-arch sm_100 -m 64 "



//--------------------- .note.nv.cuinfo           --------------------------
	.section	.note.nv.cuinfo,"",@"SHT_NOTE"
	.sectionflags	@"SHF_NOTE_NV_CUINFO"
        /*0018*/ 	.short	0x0002
        /*001a*/ 	.short	0x0064
        /*001c*/ 	.short	0x0082
	.zero		2


//--------------------- .nv.info                  --------------------------
	.section	.nv.info,"",@"SHT_CUDA_INFO"
	.align	4


	//----- nvinfo : EIATTR_REGCOUNT
	.align		4
        /*0000*/ 	.byte	0x04, 0x2f
        /*0002*/ 	.short	(.L_2 - .L_1)
	.align		4
.L_1:
        /*0004*/ 	.word	index@(_Z4showPfi)
        /*0008*/ 	.word	0x0000001c


	//----- nvinfo : EIATTR_FRAME_SIZE
	.align		4
.L_2:
        /*000c*/ 	.byte	0x04, 0x11
        /*000e*/ 	.short	(.L_4 - .L_3)
	.align		4
.L_3:
        /*0010*/ 	.word	index@(_Z4showPfi)
        /*0014*/ 	.word	0x00000008


	//----- nvinfo : EIATTR_MIN_STACK_SIZE
	.align		4
.L_4:
        /*0018*/ 	.byte	0x04, 0x12
        /*001a*/ 	.short	(.L_6 - .L_5)
	.align		4
.L_5:
        /*001c*/ 	.word	index@(_Z4showPfi)
        /*0020*/ 	.word	0x00000008
.L_6:


//--------------------- .nv.compat                --------------------------
	.section	.nv.compat,"",@"SHT_CUDA_COMPAT_INFO"
	.align	4
        /*0000*/ 	.byte	0x02, 0x09, 0x00, 0x00, 0x02, 0x02, 0x01, 0x00, 0x02, 0x05, 0x05, 0x00, 0x03, 0x07, 0x01, 0x01
        /*0010*/ 	.byte	0x02, 0x03, 0x00, 0x00, 0x02, 0x06, 0x01, 0x00, 0x04, 0x0b, 0x08, 0x00, 0x09, 0x00, 0x00, 0x00
        /*0020*/ 	.byte	0x00, 0x00, 0x00, 0x00


//--------------------- .nv.info._Z4showPfi       --------------------------
	.section	.nv.info._Z4showPfi,"",@"SHT_CUDA_INFO"
	.sectionflags	@""
	.align	4


	//----- nvinfo : EIATTR_CUDA_API_VERSION
	.align		4
        /*0000*/ 	.byte	0x04, 0x37
        /*0002*/ 	.short	(.L_8 - .L_7)
.L_7:
        /*0004*/ 	.word	0x00000082


	//----- nvinfo : EIATTR_KPARAM_INFO
	.align		4
.L_8:
        /*0008*/ 	.byte	0x04, 0x17
        /*000a*/ 	.short	(.L_10 - .L_9)
.L_9:
        /*000c*/ 	.word	0x00000000
        /*0010*/ 	.short	0x0001
        /*0012*/ 	.short	0x0008
        /*0014*/ 	.byte	0x00, 0xf0, 0x11, 0x00


	//----- nvinfo : EIATTR_KPARAM_INFO
	.align		4
.L_10:
        /*0018*/ 	.byte	0x04, 0x17
        /*001a*/ 	.short	(.L_12 - .L_11)
.L_11:
        /*001c*/ 	.word	0x00000000
        /*0020*/ 	.short	0x0000
        /*0022*/ 	.short	0x0000
        /*0024*/ 	.byte	0x00, 0xf5, 0x21, 0x00


	//----- nvinfo : EIATTR_SPARSE_MMA_MASK
	.align		4
.L_12:
        /*0028*/ 	.byte	0x03, 0x50
        /*002a*/ 	.short	0x0000


	//----- nvinfo : EIATTR_MAXREG_COUNT
	.align		4
        /*002c*/ 	.byte	0x03, 0x1b
        /*002e*/ 	.short	0x00ff


	//----- nvinfo : EIATTR_EXTERNS
	.align		4
        /*0030*/ 	.byte	0x04, 0x0f
        /*0032*/ 	.short	(.L_14 - .L_13)


	//   ....[0]....
	.align		4
.L_13:
        /*0034*/ 	.word	index@(vprintf)


	//----- nvinfo : EIATTR_MERCURY_ISA_VERSION
	.align		4
.L_14:
        /*0038*/ 	.byte	0x03, 0x5f
        /*003a*/ 	.short	0x0101


	//----- nvinfo : EIATTR_VRC_CTA_INIT_COUNT
	.align		4
        /*003c*/ 	.byte	0x02, 0x4a
	.zero		1
	.zero		1


	//----- nvinfo : EIATTR_SYSCALL_OFFSETS
	.align		4
        /*0040*/ 	.byte	0x04, 0x46
        /*0042*/ 	.short	(.L_16 - .L_15)


	//   ....[0]....
.L_15:
        /*0044*/ 	.word	0x00000240


	//   ....[1]....
        /*0048*/ 	.word	0x000002f0


	//   ....[2]....
        /*004c*/ 	.word	0x000003a0


	//   ....[3]....
        /*0050*/ 	.word	0x00000450


	//   ....[4]....
        /*0054*/ 	.word	0x00000500


	//   ....[5]....
        /*0058*/ 	.word	0x000005b0


	//   ....[6]....
        /*005c*/ 	.word	0x00000660


	//   ....[7]....
        /*0060*/ 	.word	0x00000710


	//   ....[8]....
        /*0064*/ 	.word	0x000007c0


	//   ....[9]....
        /*0068*/ 	.word	0x00000870


	//   ....[10]....
        /*006c*/ 	.word	0x00000920


	//   ....[11]....
        /*0070*/ 	.word	0x000009d0


	//   ....[12]....
        /*0074*/ 	.word	0x00000a80


	//   ....[13]....
        /*0078*/ 	.word	0x00000b30


	//   ....[14]....
        /*007c*/ 	.word	0x00000be0


	//   ....[15]....
        /*0080*/ 	.word	0x00000c90


	//   ....[16]....
        /*0084*/ 	.word	0x00000e20


	//   ....[17]....
        /*0088*/ 	.word	0x00000ed0


	//   ....[18]....
        /*008c*/ 	.word	0x00000f80


	//   ....[19]....
        /*0090*/ 	.word	0x00001030


	//   ....[20]....
        /*0094*/ 	.word	0x000010e0


	//   ....[21]....
        /*0098*/ 	.word	0x00001190


	//   ....[22]....
        /*009c*/ 	.word	0x00001240


	//   ....[23]....
        /*00a0*/ 	.word	0x000012f0


	//   ....[24]....
        /*00a4*/ 	.word	0x00001440


	//   ....[25]....
        /*00a8*/ 	.word	0x000014f0


	//   ....[26]....
        /*00ac*/ 	.word	0x000015a0


	//   ....[27]....
        /*00b0*/ 	.word	0x00001650


	//   ....[28]....
        /*00b4*/ 	.word	0x000017a0


	//----- nvinfo : EIATTR_EXIT_INSTR_OFFSETS
	.align		4
.L_16:
        /*00b8*/ 	.byte	0x04, 0x1c
        /*00ba*/ 	.short	(.L_18 - .L_17)


	//   ....[0]....
.L_17:
        /*00bc*/ 	.word	0x00000070


	//   ....[1]....
        /*00c0*/ 	.word	0x00000d00


	//   ....[2]....
        /*00c4*/ 	.word	0x00001320


	//   ....[3]....
        /*00c8*/ 	.word	0x00001680


	//   ....[4]....
        /*00cc*/ 	.word	0x000017f0


	//----- nvinfo : EIATTR_CRS_STACK_SIZE
	.align		4
.L_18:
        /*00d0*/ 	.byte	0x04, 0x1e
        /*00d2*/ 	.short	(.L_20 - .L_19)
.L_19:
        /*00d4*/ 	.word	0x00000000


	//----- nvinfo : EIATTR_CBANK_PARAM_SIZE
	.align		4
.L_20:
        /*00d8*/ 	.byte	0x03, 0x19
        /*00da*/ 	.short	0x000c


	//----- nvinfo : EIATTR_PARAM_CBANK
	.align		4
        /*00dc*/ 	.byte	0x04, 0x0a
        /*00de*/ 	.short	(.L_22 - .L_21)
	.align		4
.L_21:
        /*00e0*/ 	.word	index@(.nv.constant0._Z4showPfi)
        /*00e4*/ 	.short	0x0380
        /*00e6*/ 	.short	0x000c


	//----- nvinfo : EIATTR_SW_WAR
	.align		4
.L_22:
        /*00e8*/ 	.byte	0x04, 0x36
        /*00ea*/ 	.short	(.L_24 - .L_23)
.L_23:
        /*00ec*/ 	.word	0x00000008
.L_24:


//--------------------- .nv.callgraph             --------------------------
	.section	.nv.callgraph,"",@"SHT_CUDA_CALLGRAPH"
	.align	4
	.sectionentsize	8
	.align		4
        /*0000*/ 	.word	0x00000000
	.align		4
        /*0004*/ 	.word	0xffffffff
	.align		4
        /*0008*/ 	.word	index@(_Z4showPfi)
	.align		4
        /*000c*/ 	.word	index@(vprintf)
	.align		4
        /*0010*/ 	.word	0x00000000
	.align		4
        /*0014*/ 	.word	0xfffffffe
	.align		4
        /*0018*/ 	.word	0x00000000
	.align		4
        /*001c*/ 	.word	0xfffffffd
	.align		4
        /*0020*/ 	.word	0x00000000
	.align		4
        /*0024*/ 	.word	0xfffffffc


//--------------------- .nv.constant4             --------------------------
	.section	.nv.constant4,"a",@progbits
	.align	8
	.align		8
.nv.constant4:
        /*0000*/ 	.dword	vprintf
	.align		8
        /*0008*/ 	.dword	$str


//--------------------- .text._Z4showPfi          --------------------------
	.section	.text._Z4showPfi,"ax",@progbits
	.align	128
        .global         _Z4showPfi
        .type           _Z4showPfi,@function
        .size           _Z4showPfi,(.L_x_35 - _Z4showPfi)
        .other          _Z4showPfi,@"STO_CUDA_ENTRY STV_DEFAULT"
_Z4showPfi:
.text._Z4showPfi:
[----:B------:R-:W0:Y:S08]  /*0000*/  LDC R1, c[0x0][0x37c] ;  /* 0x0000df00ff017b82 */ /* 0x000e300000000800 */
[----:B------:R-:W1:Y:S01]  /*0010*/  LDC R0, c[0x0][0x388] ;  /* 0x0000e200ff007b82 */ /* 0x000e620000000800 */
[----:B------:R-:W2:Y:S01]  /*0020*/  LDCU UR4, c[0x0][0x2f8] ;  /* 0x00005f00ff0477ac */ /* 0x000ea20008000800 */
[----:B0-----:R-:W-:Y:S01]  /*0030*/  VIADD R1, R1, 0xfffffff8 ;  /* 0xfffffff801017836 */ /* 0x001fe20000000000 */
[----:B------:R-:W0:Y:S04]  /*0040*/  LDCU UR5, c[0x0][0x2fc] ;  /* 0x00005f80ff0577ac */ /* 0x000e280008000800 */
[----:B--2---:R-:W-:-:S02]  /*0050*/  IADD3 R18, P0, PT, R1, UR4, RZ ;  /* 0x0000000401127c10 */ /* 0x004fc4000ff1e0ff */
[----:B-1----:R-:W-:-:S13]  /*0060*/  ISETP.GE.AND P1, PT, R0, 0x1, PT ;  /* 0x000000010000780c */ /* 0x002fda0003f26270 */
[----:B0-----:R-:W-:Y:S05]  /*0070*/  @!P1 EXIT ;  /* 0x000000000000994d */ /* 0x001fea0003800000 */
[C---:B------:R-:W-:Y:S01]  /*0080*/  ISETP.GE.U32.AND P1, PT, R0.reuse, 0x10, PT ;  /* 0x000000100000780c */ /* 0x040fe20003f26070 */
[----:B------:R-:W0:Y:S01]  /*0090*/  LDCU.64 UR36, c[0x0][0x358] ;  /* 0x00006b00ff2477ac */ /* 0x000e220008000a00 */
[----:B------:R-:W-:Y:S01]  /*00a0*/  IMAD.X R2, RZ, RZ, UR5, P0 ;  /* 0x00000005ff027e24 */ /* 0x000fe200080e06ff */
[----:B------:R-:W-:Y:S01]  /*00b0*/  LOP3.LUT R24, R0, 0xf, RZ, 0xc0, !PT ;  /* 0x0000000f00187812 */ /* 0x000fe200078ec0ff */
[----:B------:R-:W-:-:S09]  /*00c0*/  IMAD.MOV.U32 R19, RZ, RZ, RZ ;  /* 0x000000ffff137224 */ /* 0x000fd200078e00ff */
[----:B------:R-:W-:Y:S05]  /*00d0*/  @!P1 BRA `(.L_x_0) ;  /* 0x0000000c00049947 */ /* 0x000fea0003800000 */
[----:B------:R-:W1:Y:S01]  /*00e0*/  LDCU.64 UR4, c[0x0][0x380] ;  /* 0x00007000ff0477ac */ /* 0x000e620008000a00 */
[----:B------:R-:W-:Y:S01]  /*00f0*/  LOP3.LUT R19, R0, 0x7ffffff0, RZ, 0xc0, !PT ;  /* 0x7ffffff000137812 */ /* 0x000fe200078ec0ff */
[----:B------:R-:W-:Y:S03]  /*0100*/  BSSY.RECONVERGENT B6, `(.L_x_0) ;  /* 0x00000be000067945 */ /* 0x000fe60003800200 */
[----:B------:R-:W-:Y:S01]  /*0110*/  IADD3 R23, PT, PT, -R19, RZ, RZ ;  /* 0x000000ff13177210 */ /* 0x000fe20007ffe1ff */
[----:B-1----:R-:W-:-:S04]  /*0120*/  UIADD3 UR4, UP0, UPT, UR4, 0x20, URZ ;  /* 0x0000002004047890 */ /* 0x002fc8000ff1e0ff */
[----:B------:R-:W-:Y:S02]  /*0130*/  UIADD3.X UR5, UPT, UPT, URZ, UR5, URZ, UP0, !UPT ;  /* 0x00000005ff057290 */ /* 0x000fe400087fe4ff */
[----:B------:R-:W-:-:S04]  /*0140*/  IMAD.U32 R16, RZ, RZ, UR4 ;  /* 0x00000004ff107e24 */ /* 0x000fc8000f8e00ff */
[----:B------:R-:W-:-:S07]  /*0150*/  IMAD.U32 R17, RZ, RZ, UR5 ;  /* 0x00000005ff117e24 */ /* 0x000fce000f8e00ff */
.L_x_17:
[----:B0-----:R-:W2:Y:S01]  /*0160*/  LDG.E R0, desc[UR36][R16.64+-0x20] ;  /* 0xffffe02410007981 */ /* 0x001ea2000c1e1900 */
[----:B------:R-:W-:Y:S01]  /*0170*/  MOV R22, 0x0 ;  /* 0x0000000000167802 */ /* 0x000fe20000000f00 */
[----:B------:R-:W0:Y:S01]  /*0180*/  LDCU.64 UR4, c[0x4][0x8] ;  /* 0x01000100ff0477ac */ /* 0x000e220008000a00 */
[----:B------:R-:W-:Y:S02]  /*0190*/  VIADD R23, R23, 0x10 ;  /* 0x0000001017177836 */ /* 0x000fe40000000000 */
[----:B------:R1:W3:Y:S01]  /*01a0*/  LDC.64 R8, c[0x4][R22] ;  /* 0x0100000016087b82 */ /* 0x0002e20000000a00 */
[----:B------:R-:W-:Y:S02]  /*01b0*/  IMAD.MOV.U32 R6, RZ, RZ, R18 ;  /* 0x000000ffff067224 */ /* 0x000fe400078e0012 */
[----:B------:R-:W-:Y:S01]  /*01c0*/  ISETP.NE.AND P0, PT, R23, RZ, PT ;  /* 0x000000ff1700720c */ /* 0x000fe20003f05270 */
[----:B------:R-:W-:-:S03]  /*01d0*/  IMAD.MOV.U32 R7, RZ, RZ, R2 ;  /* 0x000000ffff077224 */ /* 0x000fc600078e0002 */
[----:B------:R-:W-:Y:S02]  /*01e0*/  P2R R25, PR, RZ, 0x1 ;  /* 0x00000001ff197803 */ /* 0x000fe40000000000 */
[----:B0-----:R-:W-:Y:S01]  /*01f0*/  MOV R4, UR4 ;  /* 0x0000000400047c02 */ /* 0x001fe20008000f00 */
[----:B------:R-:W-:Y:S01]  /*0200*/  IMAD.U32 R5, RZ, RZ, UR5 ;  /* 0x00000005ff057e24 */ /* 0x000fe2000f8e00ff */
[----:B--2---:R-:W0:Y:S02]  /*0210*/  F2F.F64.F32 R10, R0 ;  /* 0x00000000000a7310 */ /* 0x004e240000201800 */
[----:B0--3--:R1:W-:Y:S04]  /*0220*/  STL.64 [R1], R10 ;  /* 0x0000000a01007387 */ /* 0x0093e80000100a00 */
[----:B------:R-:W-:-:S07]  /*0230*/  LEPC R20, `(.L_x_1) ;  /* 0x000000001014794e */ /* 0x000fce0000000000 */
[----:B-1----:R-:W-:Y:S05]  /*0240*/  CALL.ABS.NOINC R8 ;  /* 0x0000000008007343 */ /* 0x002fea0003c00000 */
.L_x_1:
[----:B------:R-:W2:Y:S01]  /*0250*/  LDG.E R0, desc[UR36][R16.64+-0x1c] ;  /* 0xffffe42410007981 */ /* 0x000ea2000c1e1900 */
[----:B------:R0:W1:Y:S01]  /*0260*/  LDC.64 R8, c[0x4][R22] ;  /* 0x0100000016087b82 */ /* 0x0000620000000a00 */
[----:B------:R-:W3:Y:S01]  /*0270*/  LDCU.64 UR4, c[0x4][0x8] ;  /* 0x01000100ff0477ac */ /* 0x000ee20008000a00 */
[----:B------:R-:W-:Y:S02]  /*0280*/  IMAD.MOV.U32 R6, RZ, RZ, R18 ;  /* 0x000000ffff067224 */ /* 0x000fe400078e0012 */
[----:B------:R-:W-:Y:S01]  /*0290*/  IMAD.MOV.U32 R7, RZ, RZ, R2 ;  /* 0x000000ffff077224 */ /* 0x000fe200078e0002 */
[----:B---3--:R-:W-:Y:S01]  /*02a0*/  MOV R4, UR4 ;  /* 0x0000000400047c02 */ /* 0x008fe20008000f00 */
[----:B------:R-:W-:Y:S01]  /*02b0*/  IMAD.U32 R5, RZ, RZ, UR5 ;  /* 0x00000005ff057e24 */ /* 0x000fe2000f8e00ff */
[----:B--2---:R-:W2:Y:S02]  /*02c0*/  F2F.F64.F32 R10, R0 ;  /* 0x00000000000a7310 */ /* 0x004ea40000201800 */
[----:B-12---:R0:W-:Y:S04]  /*02d0*/  STL.64 [R1], R10 ;  /* 0x0000000a01007387 */ /* 0x0061e80000100a00 */
[----:B------:R-:W-:-:S07]  /*02e0*/  LEPC R20, `(.L_x_2) ;  /* 0x000000001014794e */ /* 0x000fce0000000000 */
[----:B0-----:R-:W-:Y:S05]  /*02f0*/  CALL.ABS.NOINC R8 ;  /* 0x0000000008007343 */ /* 0x001fea0003c00000 */
.L_x_2:
        /* <DEDUP_REMOVED lines=11> */
.L_x_3:
[----:B------:R-:W2:Y:S01]  /*03b0*/  LDG.E R0, desc[UR36][R16.64+-0x14] ;  /* 0xffffec2410007981 */ /* 0x000ea2000c1e1900 */
[----:B------:R0:W1:Y:S01]  /*03c0*/  LDC.64 R8, c[0x4][R22] ;  /* 0x0100000016087b82 */ /* 0x0000620000000a00 */
[----:B------:R-:W3:Y:S01]  /*03d0*/  LDCU.64 UR4, c[0x4][0x8] ;  /* 0x01000100ff0477ac */ /* 0x000ee20008000a00 */
[----:B------:R-:W-:Y:S01]  /*03e0*/  IMAD.MOV.U32 R6, RZ, RZ, R18 ;  /* 0x000000ffff067224 */ /* 0x000fe200078e0012 */
[----:B------:R-:W-:Y:S02]  /*03f0*/  MOV R7, R2 ;  /* 0x0000000200077202 */ /* 0x000fe40000000f00 */
[----:B---3--:R-:W-:Y:S01]  /*0400*/  MOV R4, UR4 ;  /* 0x0000000400047c02 */ /* 0x008fe20008000f00 */
[----:B------:R-:W-:Y:S01]  /*0410*/  IMAD.U32 R5, RZ, RZ, UR5 ;  /* 0x00000005ff057e24 */ /* 0x000fe2000f8e00ff */
[----:B--2---:R-:W2:Y:S02]  /*0420*/  F2F.F64.F32 R10, R0 ;  /* 0x00000000000a7310 */ /* 0x004ea40000201800 */
[----:B-12---:R0:W-:Y:S04]  /*0430*/  STL.64 [R1], R10 ;  /* 0x0000000a01007387 */ /* 0x0061e80000100a00 */
[----:B------:R-:W-:-:S07]  /*0440*/  LEPC R20, `(.L_x_4) ;  /* 0x000000001014794e */ /* 0x000fce0000000000 */
[----:B0-----:R-:W-:Y:S05]  /*0450*/  CALL.ABS.NOINC R8 ;  /* 0x0000000008007343 */ /* 0x001fea0003c00000 */
.L_x_4:
[----:B------:R-:W2:Y:S01]  /*0460*/  LDG.E R0, desc[UR36][R16.64+-0x10] ;  /* 0xfffff02410007981 */ /* 0x000ea2000c1e1900 */
[----:B------:R0:W1:Y:S01]  /*0470*/  LDC.64 R8, c[0x4][R22] ;  /* 0x0100000016087b82 */ /* 0x0000620000000a00 */
[----:B------:R-:W3:Y:S01]  /*0480*/  LDCU.64 UR4, c[0x4][0x8] ;  /* 0x01000100ff0477ac */ /* 0x000ee20008000a00 */
[----:B------:R-:W-:Y:S01]  /*0490*/  MOV R6, R18 ;  /* 0x0000001200067202 */ /* 0x000fe20000000f00 */
[----:B------:R-:W-:Y:S02]  /*04a0*/  IMAD.MOV.U32 R7, RZ, RZ, R2 ;  /* 0x000000ffff077224 */ /* 0x000fe400078e0002 */
[----:B---3--:R-:W-:Y:S02]  /*04b0*/  IMAD.U32 R4, RZ, RZ, UR4 ;  /* 0x00000004ff047e24 */ /* 0x008fe4000f8e00ff */
[----:B------:R-:W-:Y:S01]  /*04c0*/  IMAD.U32 R5, RZ, RZ, UR5 ;  /* 0x00000005ff057e24 */ /* 0x000fe2000f8e00ff */
[----:B--2---:R-:W2:Y:S02]  /*04d0*/  F2F.F64.F32 R10, R0 ;  /* 0x00000000000a7310 */ /* 0x004ea40000201800 */
[----:B-12---:R0:W-:Y:S04]  /*04e0*/  STL.64 [R1], R10 ;  /* 0x0000000a01007387 */ /* 0x0061e80000100a00 */
[----:B------:R-:W-:-:S07]  /*04f0*/  LEPC R20, `(.L_x_5) ;  /* 0x000000001014794e */ /* 0x000fce0000000000 */
[----:B0-----:R-:W-:Y:S05]  /*0500*/  CALL.ABS.NOINC R8 ;  /* 0x0000000008007343 */ /* 0x001fea0003c00000 */
.L_x_5:
[----:B------:R-:W2:Y:S01]  /*0510*/  LDG.E R0, desc[UR36][R16.64+-0xc] ;  /* 0xfffff42410007981 */ /* 0x000ea2000c1e1900 */
[----:B------:R0:W1:Y:S01]  /*0520*/  LDC.64 R8, c[0x4][R22] ;  /* 0x0100000016087b82 */ /* 0x0000620000000a00 */
[----:B------:R-:W3:Y:S01]  /*0530*/  LDCU.64 UR4, c[0x4][0x8] ;  /* 0x01000100ff0477ac */ /* 0x000ee20008000a00 */
[----:B------:R-:W-:Y:S02]  /*0540*/  IMAD.MOV.U32 R6, RZ, RZ, R18 ;  /* 0x000000ffff067224 */ /* 0x000fe400078e0012 */
[----:B------:R-:W-:Y:S02]  /*0550*/  IMAD.MOV.U32 R7, RZ, RZ, R2 ;  /* 0x000000ffff077224 */ /* 0x000fe400078e0002 */
[----:B---3--:R-:W-:Y:S01]  /*0560*/  IMAD.U32 R4, RZ, RZ, UR4 ;  /* 0x00000004ff047e24 */ /* 0x008fe2000f8e00ff */
[----:B------:R-:W-:Y:S01]  /*0570*/  MOV R5, UR5 ;  /* 0x0000000500057c02 */ /* 0x000fe20008000f00 */
[----:B--2---:R-:W2:Y:S02]  /*0580*/  F2F.F64.F32 R10, R0 ;  /* 0x00000000000a7310 */ /* 0x004ea40000201800 */
[----:B-12---:R0:W-:Y:S04]  /*0590*/  STL.64 [R1], R10 ;  /* 0x0000000a01007387 */ /* 0x0061e80000100a00 */
[----:B------:R-:W-:-:S07]  /*05a0*/  LEPC R20, `(.L_x_6) ;  /* 0x000000001014794e */ /* 0x000fce0000000000 */
[----:B0-----:R-:W-:Y:S05]  /*05b0*/  CALL.ABS.NOINC R8 ;  /* 0x0000000008007343 */ /* 0x001fea0003c00000 */
.L_x_6:
        /* <DEDUP_REMOVED lines=11> */
.L_x_7:
        /* <DEDUP_REMOVED lines=11> */
.L_x_8:
        /* <DEDUP_REMOVED lines=11> */
.L_x_9:
        /* <DEDUP_REMOVED lines=11> */
.L_x_10:
        /* <DEDUP_REMOVED lines=11> */
.L_x_11:
        /* <DEDUP_REMOVED lines=11> */
.L_x_12:
        /* <DEDUP_REMOVED lines=11> */
.L_x_13:
        /* <DEDUP_REMOVED lines=11> */
.L_x_14:
        /* <DEDUP_REMOVED lines=11> */
.L_x_15:
        /* <DEDUP_REMOVED lines=11> */
.L_x_16:
[----:B------:R-:W-:Y:S02]  /*0ca0*/  ISETP.NE.AND P6, PT, R25, RZ, PT ;  /* 0x000000ff1900720c */ /* 0x000fe40003fc5270 */
[----:B------:R-:W-:-:S05]  /*0cb0*/  IADD3 R16, P0, PT, R16, 0x40, RZ ;  /* 0x0000004010107810 */ /* 0x000fca0007f1e0ff */
[----:B------:R-:W-:-:S06]  /*0cc0*/  IMAD.X R17, RZ, RZ, R17, P0 ;  /* 0x000000ffff117224 */ /* 0x000fcc00000e0611 */
[----:B------:R-:W-:Y:S05]  /*0cd0*/  @P6 BRA `(.L_x_17) ;  /* 0xfffffff400206947 */ /* 0x000fea000383ffff */
[----:B------:R-:W-:Y:S05]  /*0ce0*/  BSYNC.RECONVERGENT B6 ;  /* 0x0000000000067941 */ /* 0x000fea0003800200 */
.L_x_0:
[----:B------:R-:W-:-:S13]  /*0cf0*/  ISETP.NE.AND P0, PT, R24, RZ, PT ;  /* 0x000000ff1800720c */ /* 0x000fda0003f05270 */
[----:B0-----:R-:W-:Y:S05]  /*0d00*/  @!P0 EXIT ;  /* 0x000000000000894d */ /* 0x001fea0003800000 */
[----:B------:R-:W0:Y:S01]  /*0d10*/  LDC R23, c[0x0][0x388] ;  /* 0x0000e200ff177b82 */ /* 0x000e220000000800 */
[----:B------:R-:W-:Y:S02]  /*0d20*/  ISETP.GE.U32.AND P0, PT, R24, 0x8, PT ;  /* 0x000000081800780c */ /* 0x000fe40003f06070 */
[----:B0-----:R-:W-:-:S11]  /*0d30*/  LOP3.LUT R23, R23, 0x7, RZ, 0xc0, !PT ;  /* 0x0000000717177812 */ /* 0x001fd600078ec0ff */
[----:B------:R-:W-:Y:S05]  /*0d40*/  @!P0 BRA `(.L_x_18) ;  /* 0x0000000400708947 */ /* 0x000fea0003800000 */
[----:B------:R-:W0:Y:S01]  /*0d50*/  LDC.64 R16, c[0x0][0x380] ;  /* 0x0000e000ff107b82 */ /* 0x000e220000000a00 */
[----:B------:R-:W-:Y:S01]  /*0d60*/  MOV R22, 0x0 ;  /* 0x0000000000167802 */ /* 0x000fe20000000f00 */
[----:B------:R-:W1:Y:S01]  /*0d70*/  LDCU.64 UR4, c[0x4][0x8] ;  /* 0x01000100ff0477ac */ /* 0x000e620008000a00 */
[----:B0-----:R-:W-:-:S05]  /*0d80*/  IMAD.WIDE.U32 R16, R19, 0x4, R16 ;  /* 0x0000000413107825 */ /* 0x001fca00078e0010 */
[----:B------:R-:W2:Y:S01]  /*0d90*/  LDG.E R0, desc[UR36][R16.64] ;  /* 0x0000002410007981 */ /* 0x000ea2000c1e1900 */
[----:B------:R0:W3:Y:S01]  /*0da0*/  LDC.64 R8, c[0x4][R22] ;  /* 0x0100000016087b82 */ /* 0x0000e20000000a00 */
[----:B-1----:R-:W-:Y:S01]  /*0db0*/  IMAD.U32 R4, RZ, RZ, UR4 ;  /* 0x00000004ff047e24 */ /* 0x002fe2000f8e00ff */
[----:B------:R-:W-:Y:S01]  /*0dc0*/  MOV R5, UR5 ;  /* 0x0000000500057c02 */ /* 0x000fe20008000f00 */
[----:B------:R-:W-:Y:S02]  /*0dd0*/  IMAD.MOV.U32 R6, RZ, RZ, R18 ;  /* 0x000000ffff067224 */ /* 0x000fe400078e0012 */
[----:B------:R-:W-:Y:S01]  /*0de0*/  IMAD.MOV.U32 R7, RZ, RZ, R2 ;  /* 0x000000ffff077224 */ /* 0x000fe200078e0002 */
[----:B--2---:R-:W1:Y:S02]  /*0df0*/  F2F.F64.F32 R10, R0 ;  /* 0x00000000000a7310 */ /* 0x004e640000201800 */
[----:B-1-3--:R0:W-:Y:S04]  /*0e00*/  STL.64 [R1], R10 ;  /* 0x0000000a01007387 */ /* 0x00a1e80000100a00 */
[----:B------:R-:W-:-:S07]  /*0e10*/  LEPC R20, `(.L_x_19) ;  /* 0x000000001014794e */ /* 0x000fce0000000000 */
[----:B0-----:R-:W-:Y:S05]  /*0e20*/  CALL.ABS.NOINC R8 ;  /* 0x0000000008007343 */ /* 0x001fea0003c00000 */
.L_x_19:
        /* <DEDUP_REMOVED lines=11> */
.L_x_20:
        /* <DEDUP_REMOVED lines=11> */
.L_x_21:
        /* <DEDUP_REMOVED lines=11> */
.L_x_22:
        /* <DEDUP_REMOVED lines=11> */
.L_x_23:
        /* <DEDUP_REMOVED lines=11> */
.L_x_24:
        /* <DEDUP_REMOVED lines=11> */
.L_x_25:
        /* <DEDUP_REMOVED lines=11> */
.L_x_26:
[----:B------:R-:W-:-:S07]  /*1300*/  VIADD R19, R19, 0x8 ;  /* 0x0000000813137836 */ /* 0x000fce0000000000 */
.L_x_18:
[----:B------:R-:W-:-:S13]  /*1310*/  ISETP.NE.AND P0, PT, R23, RZ, PT ;  /* 0x000000ff1700720c */ /* 0x000fda0003f05270 */
[----:B------:R-:W-:Y:S05]  /*1320*/  @!P0 EXIT ;  /* 0x000000000000894d */ /* 0x000fea0003800000 */
        /* <DEDUP_REMOVED lines=18> */
.L_x_28:
        /* <DEDUP_REMOVED lines=11> */
.L_x_29:
        /* <DEDUP_REMOVED lines=11> */
.L_x_30:
        /* <DEDUP_REMOVED lines=11> */
.L_x_31:
[----:B------:R-:W-:-:S07]  /*1660*/  IADD3 R19, PT, PT, R19, 0x4, RZ ;  /* 0x0000000413137810 */ /* 0x000fce0007ffe0ff */
.L_x_27:
[----:B------:R-:W-:-:S13]  /*1670*/  ISETP.NE.AND P0, PT, R23, RZ, PT ;  /* 0x000000ff1700720c */ /* 0x000fda0003f05270 */
[----:B------:R-:W-:Y:S05]  /*1680*/  @!P0 EXIT ;  /* 0x000000000000894d */ /* 0x000fea0003800000 */
[----:B------:R-:W0:Y:S01]  /*1690*/  LDC.64 R16, c[0x0][0x380] ;  /* 0x0000e000ff107b82 */ /* 0x000e220000000a00 */
[----:B------:R-:W-:Y:S02]  /*16a0*/  IMAD.MOV R23, RZ, RZ, -R23 ;  /* 0x000000ffff177224 */ /* 0x000fe400078e0a17 */
[----:B0-----:R-:W-:-:S07]  /*16b0*/  IMAD.WIDE.U32 R16, R19, 0x4, R16 ;  /* 0x0000000413107825 */ /* 0x001fce00078e0010 */
.L_x_33:
[----:B------:R-:W2:Y:S01]  /*16c0*/  LDG.E R0, desc[UR36][R16.64] ;  /* 0x0000002410007981 */ /* 0x000ea2000c1e1900 */
[----:B------:R-:W-:Y:S01]  /*16d0*/  MOV R8, 0x0 ;  /* 0x0000000000087802 */ /* 0x000fe20000000f00 */
[----:B------:R-:W0:Y:S01]  /*16e0*/  LDCU.64 UR4, c[0x4][0x8] ;  /* 0x01000100ff0477ac */ /* 0x000e220008000a00 */
[----:B------:R-:W-:Y:S01]  /*16f0*/  VIADD R23, R23, 0x1 ;  /* 0x0000000117177836 */ /* 0x000fe20000000000 */
[----:B------:R-:W-:Y:S01]  /*1700*/  MOV R7, R2 ;  /* 0x0000000200077202 */ /* 0x000fe20000000f00 */
[----:B------:R-:W-:Y:S02]  /*1710*/  IMAD.MOV.U32 R6, RZ, RZ, R18 ;  /* 0x000000ffff067224 */ /* 0x000fe400078e0012 */
[----:B------:R-:W1:Y:S01]  /*1720*/  LDC.64 R8, c[0x4][R8] ;  /* 0x0100000008087b82 */ /* 0x000e620000000a00 */
[----:B------:R-:W-:-:S04]  /*1730*/  ISETP.NE.AND P0, PT, R23, RZ, PT ;  /* 0x000000ff1700720c */ /* 0x000fc80003f05270 */
[----:B------:R-:W-:Y:S02]  /*1740*/  P2R R19, PR, RZ, 0x1 ;  /* 0x00000001ff137803 */ /* 0x000fe40000000000 */
[----:B0-----:R-:W-:Y:S01]  /*1750*/  MOV R4, UR4 ;  /* 0x0000000400047c02 */ /* 0x001fe20008000f00 */
[----:B------:R-:W-:Y:S01]  /*1760*/  IMAD.U32 R5, RZ, RZ, UR5 ;  /* 0x00000005ff057e24 */ /* 0x000fe2000f8e00ff */
[----:B--2---:R-:W0:Y:S02]  /*1770*/  F2F.F64.F32 R10, R0 ;  /* 0x00000000000a7310 */ /* 0x004e240000201800 */
[----:B01----:R0:W-:Y:S04]  /*1780*/  STL.64 [R1], R10 ;  /* 0x0000000a01007387 */ /* 0x0031e80000100a00 */
[----:B------:R-:W-:-:S07]  /*1790*/  LEPC R20, `(.L_x_32) ;  /* 0x000000001014794e */ /* 0x000fce0000000000 */
[----:B0-----:R-:W-:Y:S05]  /*17a0*/  CALL.ABS.NOINC R8 ;  /* 0x0000000008007343 */ /* 0x001fea0003c00000 */
.L_x_32:
[----:B------:R-:W-:Y:S02]  /*17b0*/  ISETP.NE.AND P6, PT, R19, RZ, PT ;  /* 0x000000ff1300720c */ /* 0x000fe40003fc5270 */
[----:B------:R-:W-:-:S05]  /*17c0*/  IADD3 R16, P0, PT, R16, 0x4, RZ ;  /* 0x0000000410107810 */ /* 0x000fca0007f1e0ff */
[----:B------:R-:W-:-:S06]  /*17d0*/  IMAD.X R17, RZ, RZ, R17, P0 ;  /* 0x000000ffff117224 */ /* 0x000fcc00000e0611 */
[----:B------:R-:W-:Y:S05]  /*17e0*/  @P6 BRA `(.L_x_33) ;  /* 0xfffffffc00b46947 */ /* 0x000fea000383ffff */
[----:B------:R-:W-:Y:S05]  /*17f0*/  EXIT ;  /* 0x000000000000794d */ /* 0x000fea0003800000 */
.L_x_34:
[----:B------:R-:W-:-:S00]  /*1800*/  BRA `(.L_x_34) ;  /* 0xfffffffc00fc7947 */ /* 0x000fc0000383ffff */
[----:B------:R-:W-:-:S00]  /*1810*/  NOP ;  /* 0x0000000000007918 */ /* 0x000fc00000000000 */
        /* <DEDUP_REMOVED lines=14> */
.L_x_35:


//--------------------- .nv.global.init           --------------------------
	.section	.nv.global.init,"aw",@progbits
.nv.global.init:
	.type		$str,@object
	.size		$str,(.L_0 - $str)
$str:
        /*0000*/ 	.byte	0x25, 0x66, 0x0a, 0x00
.L_0:


//--------------------- .nv.shared.reserved.0     --------------------------
	.section	.nv.shared.reserved.0,"aw",@nobits
	.weak		__nv_reservedSMEM_offset_0_alias
	.size		__nv_reservedSMEM_offset_0_alias, 0, 64
	.other		__nv_reservedSMEM_offset_0_alias,@"STO_CUDA_RESERVED_SHARED STV_DEFAULT"
__nv_reservedSMEM_offset_0_alias:
	.zero		0
	.zero		64


//--------------------- .nv.constant0._Z4showPfi  --------------------------
	.section	.nv.constant0._Z4showPfi,"a",@progbits
	.sectionflags	@""
	.align	4
.nv.constant0._Z4showPfi:
	.zero		908


//--------------------- SYMBOLS --------------------------

	.type		.nv.reservedSmem.offset0,@object
	.size		.nv.reservedSmem.offset0,0x4
	.type		vprintf,@function
